//
// Generated by NVIDIA NVVM Compiler
//
// Compiler Build ID: CL-36424714
// Cuda compilation tools, release 13.0, V13.0.88
// Based on NVVM 20.0.0
//

.version 9.0
.target sm_100
.address_size 64

	// .globl	aicf_cuda_anchor_kernel

.visible .entry aicf_cuda_anchor_kernel()
{


	ret;

}


// ===== COMPILED SASS (sm_100) =====

	.target	sm_100

	.elftype	@"ET_EXEC"


//--------------------- .note.nv.tkinfo           --------------------------
	.section	.note.nv.tkinfo,"",@"SHT_NOTE"
	.sectionflags	@"SHF_NOTE_NV_TKINFO"
	.tkinfo
        /*0018*/ 	.word	0x00000002
        /*0030*/ 	.string	""
        /*0030*/ 	.string	"ptxas"
        /*0030*/ 	.string	"Cuda compilation tools, release 13.0, V13.0.88"
        /*0030*/ 	.string	"Build cuda_13.0.r13.0/compiler.36424714_0"
        /*0030*/ 	.string	"-arch sm_100 -m 64 "



//--------------------- .note.nv.cuinfo           --------------------------
	.section	.note.nv.cuinfo,"",@"SHT_NOTE"
	.sectionflags	@"SHF_NOTE_NV_CUINFO"
        /*0018*/ 	.short	0x0002
        /*001a*/ 	.short	0x0064
        /*001c*/ 	.short	0x0082
	.zero		2


//--------------------- .nv.info                  --------------------------
	.section	.nv.info,"",@"SHT_CUDA_INFO"
	.align	4


	//----- nvinfo : EIATTR_REGCOUNT
	.align		4
        /*0000*/ 	.byte	0x04, 0x2f
        /*0002*/ 	.short	(.L_1 - .L_0)
	.align		4
.L_0:
        /*0004*/ 	.word	index@(aicf_cuda_anchor_kernel)
        /*0008*/ 	.word	0x00000004


	//----- nvinfo : EIATTR_FRAME_SIZE
	.align		4
.L_1:
        /*000c*/ 	.byte	0x04, 0x11
        /*000e*/ 	.short	(.L_3 - .L_2)
	.align		4
.L_2:
        /*0010*/ 	.word	index@(aicf_cuda_anchor_kernel)
        /*0014*/ 	.word	0x00000000


	//----- nvinfo : EIATTR_MIN_STACK_SIZE
	.align		4
.L_3:
        /*0018*/ 	.byte	0x04, 0x12
        /*001a*/ 	.short	(.L_5 - .L_4)
	.align		4
.L_4:
        /*001c*/ 	.word	index@(aicf_cuda_anchor_kernel)
        /*0020*/ 	.word	0x00000000
.L_5:


//--------------------- .nv.compat                --------------------------
	.section	.nv.compat,"",@"SHT_CUDA_COMPAT_INFO"
	.align	4
        /*0000*/ 	.byte	0x02, 0x09, 0x00, 0x00, 0x02, 0x02, 0x01, 0x00, 0x02, 0x05, 0x05, 0x00, 0x03, 0x07, 0x01, 0x01
        /*0010*/ 	.byte	0x02, 0x03, 0x00, 0x00, 0x02, 0x06, 0x01, 0x00, 0x04, 0x0b, 0x08, 0x00, 0x09, 0x00, 0x00, 0x00
        /*0020*/ 	.byte	0x00, 0x00, 0x00, 0x00


//--------------------- .nv.info.aicf_cuda_anchor_kernel --------------------------
	.section	.nv.info.aicf_cuda_anchor_kernel,"",@"SHT_CUDA_INFO"
	.sectionflags	@""
	.align	4


	//----- nvinfo : EIATTR_CUDA_API_VERSION
	.align		4
        /*0000*/ 	.byte	0x04, 0x37
        /*0002*/ 	.short	(.L_7 - .L_6)
.L_6:
        /*0004*/ 	.word	0x00000082


	//----- nvinfo : EIATTR_SPARSE_MMA_MASK
	.align		4
.L_7:
        /*0008*/ 	.byte	0x03, 0x50
        /*000a*/ 	.short	0x0000


	//----- nvinfo : EIATTR_MAXREG_COUNT
	.align		4
        /*000c*/ 	.byte	0x03, 0x1b
        /*000e*/ 	.short	0x00ff


	//----- nvinfo : EIATTR_MERCURY_ISA_VERSION
	.align		4
        /*0010*/ 	.byte	0x03, 0x5f
        /*0012*/ 	.short	0x0101


	//----- nvinfo : EIATTR_VRC_CTA_INIT_COUNT
	.align		4
        /*0014*/ 	.byte	0x02, 0x4a
	.zero		1
	.zero		1


	//----- nvinfo : EIATTR_EXIT_INSTR_OFFSETS
	.align		4
        /*0018*/ 	.byte	0x04, 0x1c
        /*001a*/ 	.short	(.L_9 - .L_8)


	//   ....[0]....
.L_8:
        /*001c*/ 	.word	0x00000010


	//----- nvinfo : EIATTR_SW_WAR
	.align		4
.L_9:
        /*0020*/ 	.byte	0x04, 0x36
        /*0022*/ 	.short	(.L_11 - .L_10)
.L_10:
        /*0024*/ 	.word	0x00000008
.L_11:


//--------------------- .nv.callgraph             --------------------------
	.section	.nv.callgraph,"",@"SHT_CUDA_CALLGRAPH"
	.align	4
	.sectionentsize	8
	.align		4
        /*0000*/ 	.word	0x00000000
	.align		4
        /*0004*/ 	.word	0xffffffff
	.align		4
        /*0008*/ 	.word	0x00000000
	.align		4
        /*000c*/ 	.word	0xfffffffe
	.align		4
        /*0010*/ 	.word	0x00000000
	.align		4
        /*0014*/ 	.word	0xfffffffd
	.align		4
        /*0018*/ 	.word	0x00000000
	.align		4
        /*001c*/ 	.word	0xfffffffc


//--------------------- .text.aicf_cuda_anchor_kernel --------------------------
	.section	.text.aicf_cuda_anchor_kernel,"ax",@progbits
	.align	128
        .global         aicf_cuda_anchor_kernel
        .type           aicf_cuda_anchor_kernel,@function
        .size           aicf_cuda_anchor_kernel,(.L_x_1 - aicf_cuda_anchor_kernel)
        .other          aicf_cuda_anchor_kernel,@"STO_CUDA_ENTRY STV_DEFAULT"
aicf_cuda_anchor_kernel:
.text.aicf_cuda_anchor_kernel:
[----:B------:R-:W-:Y:S01]  /*0000*/  LDC R1, c[0x0][0x37c] ;  /* 0x0000df00ff017b82 */ /* 0x000fe20000000800 */
[----:B------:R-:W-:Y:S05]  /*0010*/  EXIT ;  /* 0x000000000000794d */ /* 0x000fea0003800000 */
.L_x_0:
[----:B------:R-:W-:-:S00]  /*0020*/  BRA `(.L_x_0) ;  /* 0xfffffffc00fc7947 */ /* 0x000fc0000383ffff */
[----:B------:R-:W-:-:S00]  /*0030*/  NOP ;  /* 0x0000000000007918 */ /* 0x000fc00000000000 */
        /* <DEDUP_REMOVED lines=12> */
.L_x_1:


//--------------------- .nv.shared.reserved.0     --------------------------
	.section	.nv.shared.reserved.0,"aw",@nobits
	.weak		__nv_reservedSMEM_offset_0_alias
	.size		__nv_reservedSMEM_offset_0_alias, 0, 64
	.other		__nv_reservedSMEM_offset_0_alias,@"STO_CUDA_RESERVED_SHARED STV_DEFAULT"
__nv_reservedSMEM_offset_0_alias:
	.zero		0
	.zero		64


//--------------------- .nv.constant0.aicf_cuda_anchor_kernel --------------------------
	.section	.nv.constant0.aicf_cuda_anchor_kernel,"a",@progbits
	.sectionflags	@""
	.align	4
.nv.constant0.aicf_cuda_anchor_kernel:
	.zero		896


//--------------------- SYMBOLS --------------------------

	.type		.nv.reservedSmem.offset0,@object
	.size		.nv.reservedSmem.offset0,0x4
